//
// Generated by NVIDIA NVVM Compiler
//
// Compiler Build ID: CL-36424714
// Cuda compilation tools, release 13.0, V13.0.88
// Based on NVVM 20.0.0
//

.version 9.0
.target sm_100
.address_size 64

	// .globl	_Z4PlusPfS_S_i

.visible .entry _Z4PlusPfS_S_i(
	.param .u64 .ptr .align 1 _Z4PlusPfS_S_i_param_0,
	.param .u64 .ptr .align 1 _Z4PlusPfS_S_i_param_1,
	.param .u64 .ptr .align 1 _Z4PlusPfS_S_i_param_2,
	.param .u32 _Z4PlusPfS_S_i_param_3
)
{
	.reg .b32 	%r<5>;
	.reg .b32 	%f<4>;
	.reg .b64 	%rd<11>;

	ld.param.u64 	%rd1, [_Z4PlusPfS_S_i_param_0];
	ld.param.u64 	%rd2, [_Z4PlusPfS_S_i_param_1];
	ld.param.u64 	%rd3, [_Z4PlusPfS_S_i_param_2];
	cvta.to.global.u64 	%rd4, %rd3;
	cvta.to.global.u64 	%rd5, %rd2;
	cvta.to.global.u64 	%rd6, %rd1;
	mov.u32 	%r1, %tid.x;
	mov.u32 	%r2, %ctaid.x;
	mov.u32 	%r3, %ntid.x;
	mad.lo.s32 	%r4, %r2, %r3, %r1;
	mul.wide.s32 	%rd7, %r4, 4;
	add.s64 	%rd8, %rd6, %rd7;
	ld.global.f32 	%f1, [%rd8];
	add.s64 	%rd9, %rd5, %rd7;
	ld.global.f32 	%f2, [%rd9];
	add.f32 	%f3, %f1, %f2;
	add.s64 	%rd10, %rd4, %rd7;
	st.global.f32 	[%rd10], %f3;
	ret;

}


// ===== COMPILED SASS (sm_100) =====

	.target	sm_100

	.elftype	@"ET_EXEC"


//--------------------- .note.nv.tkinfo           --------------------------
	.section	.note.nv.tkinfo,"",@"SHT_NOTE"
	.sectionflags	@"SHF_NOTE_NV_TKINFO"
	.tkinfo
        /*0018*/ 	.word	0x00000002
        /*0030*/ 	.string	""
        /*0030*/ 	.string	"ptxas"
        /*0030*/ 	.string	"Cuda compilation tools, release 13.0, V13.0.88"
        /*0030*/ 	.string	"Build cuda_13.0.r13.0/compiler.36424714_0"
        /*0030*/ 	.string	"-arch sm_100 -m 64 "



//--------------------- .note.nv.cuinfo           --------------------------
	.section	.note.nv.cuinfo,"",@"SHT_NOTE"
	.sectionflags	@"SHF_NOTE_NV_CUINFO"
        /*0018*/ 	.short	0x0002
        /*001a*/ 	.short	0x0064
        /*001c*/ 	.short	0x0082
	.zero		2


//--------------------- .nv.info                  --------------------------
	.section	.nv.info,"",@"SHT_CUDA_INFO"
	.align	4


	//----- nvinfo : EIATTR_REGCOUNT
	.align		4
        /*0000*/ 	.byte	0x04, 0x2f
        /*0002*/ 	.short	(.L_1 - .L_0)
	.align		4
.L_0:
        /*0004*/ 	.word	index@(_Z4PlusPfS_S_i)
        /*0008*/ 	.word	0x0000000c


	//----- nvinfo : EIATTR_FRAME_SIZE
	.align		4
.L_1:
        /*000c*/ 	.byte	0x04, 0x11
        /*000e*/ 	.short	(.L_3 - .L_2)
	.align		4
.L_2:
        /*0010*/ 	.word	index@(_Z4PlusPfS_S_i)
        /*0014*/ 	.word	0x00000000


	//----- nvinfo : EIATTR_MIN_STACK_SIZE
	.align		4
.L_3:
        /*0018*/ 	.byte	0x04, 0x12
        /*001a*/ 	.short	(.L_5 - .L_4)
	.align		4
.L_4:
        /*001c*/ 	.word	index@(_Z4PlusPfS_S_i)
        /*0020*/ 	.word	0x00000000
.L_5:


//--------------------- .nv.compat                --------------------------
	.section	.nv.compat,"",@"SHT_CUDA_COMPAT_INFO"
	.align	4
        /*0000*/ 	.byte	0x02, 0x09, 0x00, 0x00, 0x02, 0x02, 0x01, 0x00, 0x02, 0x05, 0x05, 0x00, 0x03, 0x07, 0x01, 0x01
        /*0010*/ 	.byte	0x02, 0x03, 0x00, 0x00, 0x02, 0x06, 0x01, 0x00, 0x04, 0x0b, 0x08, 0x00, 0x09, 0x00, 0x00, 0x00
        /*0020*/ 	.byte	0x00, 0x00, 0x00, 0x00


//--------------------- .nv.info._Z4PlusPfS_S_i   --------------------------
	.section	.nv.info._Z4PlusPfS_S_i,"",@"SHT_CUDA_INFO"
	.sectionflags	@""
	.align	4


	//----- nvinfo : EIATTR_CUDA_API_VERSION
	.align		4
        /*0000*/ 	.byte	0x04, 0x37
        /*0002*/ 	.short	(.L_7 - .L_6)
.L_6:
        /*0004*/ 	.word	0x00000082


	//----- nvinfo : EIATTR_KPARAM_INFO
	.align		4
.L_7:
        /*0008*/ 	.byte	0x04, 0x17
        /*000a*/ 	.short	(.L_9 - .L_8)
.L_8:
        /*000c*/ 	.word	0x00000000
        /*0010*/ 	.short	0x0003
        /*0012*/ 	.short	0x0018
        /*0014*/ 	.byte	0x00, 0xf0, 0x11, 0x00


	//----- nvinfo : EIATTR_KPARAM_INFO
	.align		4
.L_9:
        /*0018*/ 	.byte	0x04, 0x17
        /*001a*/ 	.short	(.L_11 - .L_10)
.L_10:
        /*001c*/ 	.word	0x00000000
        /*0020*/ 	.short	0x0002
        /*0022*/ 	.short	0x0010
        /*0024*/ 	.byte	0x00, 0xf5, 0x21, 0x00


	//----- nvinfo : EIATTR_KPARAM_INFO
	.align		4
.L_11:
        /*0028*/ 	.byte	0x04, 0x17
        /*002a*/ 	.short	(.L_13 - .L_12)
.L_12:
        /*002c*/ 	.word	0x00000000
        /*0030*/ 	.short	0x0001
        /*0032*/ 	.short	0x0008
        /*0034*/ 	.byte	0x00, 0xf5, 0x21, 0x00


	//----- nvinfo : EIATTR_KPARAM_INFO
	.align		4
.L_13:
        /*0038*/ 	.byte	0x04, 0x17
        /*003a*/ 	.short	(.L_15 - .L_14)
.L_14:
        /*003c*/ 	.word	0x00000000
        /*0040*/ 	.short	0x0000
        /*0042*/ 	.short	0x0000
        /*0044*/ 	.byte	0x00, 0xf5, 0x21, 0x00


	//----- nvinfo : EIATTR_SPARSE_MMA_MASK
	.align		4
.L_15:
        /*0048*/ 	.byte	0x03, 0x50
        /*004a*/ 	.short	0x0000


	//----- nvinfo : EIATTR_MAXREG_COUNT
	.align		4
        /*004c*/ 	.byte	0x03, 0x1b
        /*004e*/ 	.short	0x00ff


	//----- nvinfo : EIATTR_MERCURY_ISA_VERSION
	.align		4
        /*0050*/ 	.byte	0x03, 0x5f
        /*0052*/ 	.short	0x0101


	//----- nvinfo : EIATTR_VRC_CTA_INIT_COUNT
	.align		4
        /*0054*/ 	.byte	0x02, 0x4a
	.zero		1
	.zero		1


	//----- nvinfo : EIATTR_EXIT_INSTR_OFFSETS
	.align		4
        /*0058*/ 	.byte	0x04, 0x1c
        /*005a*/ 	.short	(.L_17 - .L_16)


	//   ....[0]....
.L_16:
        /*005c*/ 	.word	0x00000100


	//----- nvinfo : EIATTR_CBANK_PARAM_SIZE
	.align		4
.L_17:
        /*0060*/ 	.byte	0x03, 0x19
        /*0062*/ 	.short	0x001c


	//----- nvinfo : EIATTR_PARAM_CBANK
	.align		4
        /*0064*/ 	.byte	0x04, 0x0a
        /*0066*/ 	.short	(.L_19 - .L_18)
	.align		4
.L_18:
        /*0068*/ 	.word	index@(.nv.constant0._Z4PlusPfS_S_i)
        /*006c*/ 	.short	0x0380
        /*006e*/ 	.short	0x001c


	//----- nvinfo : EIATTR_SW_WAR
	.align		4
.L_19:
        /*0070*/ 	.byte	0x04, 0x36
        /*0072*/ 	.short	(.L_21 - .L_20)
.L_20:
        /*0074*/ 	.word	0x00000008
.L_21:


//--------------------- .nv.callgraph             --------------------------
	.section	.nv.callgraph,"",@"SHT_CUDA_CALLGRAPH"
	.align	4
	.sectionentsize	8
	.align		4
        /*0000*/ 	.word	0x00000000
	.align		4
        /*0004*/ 	.word	0xffffffff
	.align		4
        /*0008*/ 	.word	0x00000000
	.align		4
        /*000c*/ 	.word	0xfffffffe
	.align		4
        /*0010*/ 	.word	0x00000000
	.align		4
        /*0014*/ 	.word	0xfffffffd
	.align		4
        /*0018*/ 	.word	0x00000000
	.align		4
        /*001c*/ 	.word	0xfffffffc


//--------------------- .text._Z4PlusPfS_S_i      --------------------------
	.section	.text._Z4PlusPfS_S_i,"ax",@progbits
	.align	128
        .global         _Z4PlusPfS_S_i
        .type           _Z4PlusPfS_S_i,@function
        .size           _Z4PlusPfS_S_i,(.L_x_1 - _Z4PlusPfS_S_i)
        .other          _Z4PlusPfS_S_i,@"STO_CUDA_ENTRY STV_DEFAULT"
_Z4PlusPfS_S_i:
.text._Z4PlusPfS_S_i:
[----:B------:R-:W-:Y:S01]  /*0000*/  LDC R1, c[0x0][0x37c] ;  /* 0x0000df00ff017b82 */ /* 0x000fe20000000800 */
[----:B------:R-:W0:Y:S07]  /*0010*/  S2R R9, SR_TID.X ;  /* 0x0000000000097919 */ /* 0x000e2e0000002100 */
[----:B------:R-:W0:Y:S01]  /*0020*/  S2UR UR6, SR_CTAID.X ;  /* 0x00000000000679c3 */ /* 0x000e220000002500 */
[----:B------:R-:W1:Y:S07]  /*0030*/  LDCU.64 UR4, c[0x0][0x358] ;  /* 0x00006b00ff0477ac */ /* 0x000e6e0008000a00 */
[----:B------:R-:W0:Y:S08]  /*0040*/  LDC R0, c[0x0][0x360] ;  /* 0x0000d800ff007b82 */ /* 0x000e300000000800 */
[----:B------:R-:W2:Y:S08]  /*0050*/  LDC.64 R2, c[0x0][0x380] ;  /* 0x0000e000ff027b82 */ /* 0x000eb00000000a00 */
[----:B------:R-:W3:Y:S01]  /*0060*/  LDC.64 R4, c[0x0][0x388] ;  /* 0x0000e200ff047b82 */ /* 0x000ee20000000a00 */
[----:B0-----:R-:W-:-:S07]  /*0070*/  IMAD R9, R0, UR6, R9 ;  /* 0x0000000600097c24 */ /* 0x001fce000f8e0209 */
[----:B------:R-:W0:Y:S01]  /*0080*/  LDC.64 R6, c[0x0][0x390] ;  /* 0x0000e400ff067b82 */ /* 0x000e220000000a00 */
[----:B--2---:R-:W-:-:S06]  /*0090*/  IMAD.WIDE R2, R9, 0x4, R2 ;  /* 0x0000000409027825 */ /* 0x004fcc00078e0202 */
[----:B-1----:R-:W2:Y:S01]  /*00a0*/  LDG.E R2, desc[UR4][R2.64] ;  /* 0x0000000402027981 */ /* 0x002ea2000c1e1900 */
[----:B---3--:R-:W-:-:S06]  /*00b0*/  IMAD.WIDE R4, R9, 0x4, R4 ;  /* 0x0000000409047825 */ /* 0x008fcc00078e0204 */
[----:B------:R-:W2:Y:S01]  /*00c0*/  LDG.E R5, desc[UR4][R4.64] ;  /* 0x0000000404057981 */ /* 0x000ea2000c1e1900 */
[----:B0-----:R-:W-:-:S04]  /*00d0*/  IMAD.WIDE R6, R9, 0x4, R6 ;  /* 0x0000000409067825 */ /* 0x001fc800078e0206 */
[----:B--2---:R-:W-:-:S05]  /*00e0*/  FADD R9, R2, R5 ;  /* 0x0000000502097221 */ /* 0x004fca0000000000 */
[----:B------:R-:W-:Y:S01]  /*00f0*/  STG.E desc[UR4][R6.64], R9 ;  /* 0x0000000906007986 */ /* 0x000fe2000c101904 */
[----:B------:R-:W-:Y:S05]  /*0100*/  EXIT ;  /* 0x000000000000794d */ /* 0x000fea0003800000 */
.L_x_0:
[----:B------:R-:W-:-:S00]  /*0110*/  BRA `(.L_x_0) ;  /* 0xfffffffc00fc7947 */ /* 0x000fc0000383ffff */
[----:B------:R-:W-:-:S00]  /*0120*/  NOP ;  /* 0x0000000000007918 */ /* 0x000fc00000000000 */
        /* <DEDUP_REMOVED lines=13> */
.L_x_1:


//--------------------- .nv.shared.reserved.0     --------------------------
	.section	.nv.shared.reserved.0,"aw",@nobits
	.weak		__nv_reservedSMEM_offset_0_alias
	.size		__nv_reservedSMEM_offset_0_alias, 0, 64
	.other		__nv_reservedSMEM_offset_0_alias,@"STO_CUDA_RESERVED_SHARED STV_DEFAULT"
__nv_reservedSMEM_offset_0_alias:
	.zero		0
	.zero		64


//--------------------- .nv.constant0._Z4PlusPfS_S_i --------------------------
	.section	.nv.constant0._Z4PlusPfS_S_i,"a",@progbits
	.sectionflags	@""
	.align	4
.nv.constant0._Z4PlusPfS_S_i:
	.zero		924


//--------------------- SYMBOLS --------------------------

	.type		.nv.reservedSmem.offset0,@object
	.size		.nv.reservedSmem.offset0,0x4
